//
// Generated by NVIDIA NVVM Compiler
//
// Compiler Build ID: CL-36424714
// Cuda compilation tools, release 13.0, V13.0.88
// Based on NVVM 20.0.0
//

.version 9.0
.target sm_100
.address_size 64

	// .globl	_Z25compute_parent_likelihoodPfS_S_

.visible .entry _Z25compute_parent_likelihoodPfS_S_(
	.param .u64 .ptr .align 1 _Z25compute_parent_likelihoodPfS_S__param_0,
	.param .u64 .ptr .align 1 _Z25compute_parent_likelihoodPfS_S__param_1,
	.param .u64 .ptr .align 1 _Z25compute_parent_likelihoodPfS_S__param_2
)
{
	.reg .pred 	%p<4>;
	.reg .b32 	%r<27>;
	.reg .b32 	%f<31>;
	.reg .b64 	%rd<40>;

	ld.param.u64 	%rd16, [_Z25compute_parent_likelihoodPfS_S__param_0];
	ld.param.u64 	%rd17, [_Z25compute_parent_likelihoodPfS_S__param_1];
	ld.param.u64 	%rd18, [_Z25compute_parent_likelihoodPfS_S__param_2];
	cvta.to.global.u64 	%rd1, %rd16;
	cvta.to.global.u64 	%rd2, %rd17;
	cvta.to.global.u64 	%rd3, %rd18;
	mov.u32 	%r26, %tid.x;
	sub.s32 	%r13, 5999999, %r26;
	shr.u32 	%r14, %r13, 8;
	add.s32 	%r2, %r14, 1;
	and.b32  	%r15, %r13, 768;
	setp.eq.s32 	%p1, %r15, 768;
	@%p1 bra 	$L__BB0_3;
	and.b32  	%r16, %r2, 3;
	mul.wide.u32 	%rd19, %r26, 4;
	add.s64 	%rd38, %rd1, %rd19;
	mul.wide.u32 	%rd20, %r26, 8;
	or.b64  	%rd21, %rd20, 4;
	add.s64 	%rd37, %rd2, %rd21;
	add.s64 	%rd36, %rd3, %rd21;
	neg.s32 	%r23, %r16;
	shl.b32 	%r17, %r2, 8;
	and.b32  	%r18, %r17, 768;
	add.s32 	%r26, %r26, %r18;
$L__BB0_2:
	.pragma "nounroll";
	ld.global.f32 	%f1, [%rd36+-4];
	ld.global.f32 	%f2, [%rd37+-4];
	ld.global.f32 	%f3, [%rd36];
	ld.global.f32 	%f4, [%rd37];
	mul.f32 	%f5, %f3, %f4;
	fma.rn.f32 	%f6, %f1, %f2, %f5;
	st.global.f32 	[%rd38], %f6;
	add.s64 	%rd38, %rd38, 1024;
	add.s64 	%rd37, %rd37, 2048;
	add.s64 	%rd36, %rd36, 2048;
	add.s32 	%r23, %r23, 1;
	setp.ne.s32 	%p2, %r23, 0;
	@%p2 bra 	$L__BB0_2;
$L__BB0_3:
	mul.wide.u32 	%rd22, %r26, 4;
	add.s64 	%rd23, %rd22, %rd1;
	add.s64 	%rd39, %rd23, 2048;
	shl.b32 	%r19, %r26, 1;
	add.s32 	%r25, %r19, 1024;
$L__BB0_4:
	add.s32 	%r20, %r25, -1024;
	mul.wide.u32 	%rd24, %r20, 4;
	add.s64 	%rd25, %rd3, %rd24;
	ld.global.f32 	%f7, [%rd25];
	add.s64 	%rd26, %rd2, %rd24;
	ld.global.f32 	%f8, [%rd26];
	ld.global.f32 	%f9, [%rd25+4];
	ld.global.f32 	%f10, [%rd26+4];
	mul.f32 	%f11, %f9, %f10;
	fma.rn.f32 	%f12, %f7, %f8, %f11;
	st.global.f32 	[%rd39+-2048], %f12;
	add.s32 	%r21, %r25, -512;
	mul.wide.u32 	%rd27, %r21, 4;
	add.s64 	%rd28, %rd3, %rd27;
	ld.global.f32 	%f13, [%rd28];
	add.s64 	%rd29, %rd2, %rd27;
	ld.global.f32 	%f14, [%rd29];
	ld.global.f32 	%f15, [%rd28+4];
	ld.global.f32 	%f16, [%rd29+4];
	mul.f32 	%f17, %f15, %f16;
	fma.rn.f32 	%f18, %f13, %f14, %f17;
	st.global.f32 	[%rd39+-1024], %f18;
	add.s32 	%r22, %r25, 512;
	mul.wide.u32 	%rd30, %r25, 4;
	add.s64 	%rd31, %rd3, %rd30;
	ld.global.f32 	%f19, [%rd31];
	add.s64 	%rd32, %rd2, %rd30;
	ld.global.f32 	%f20, [%rd32];
	ld.global.f32 	%f21, [%rd31+4];
	ld.global.f32 	%f22, [%rd32+4];
	mul.f32 	%f23, %f21, %f22;
	fma.rn.f32 	%f24, %f19, %f20, %f23;
	st.global.f32 	[%rd39], %f24;
	mul.wide.u32 	%rd33, %r22, 4;
	add.s64 	%rd34, %rd3, %rd33;
	ld.global.f32 	%f25, [%rd34];
	add.s64 	%rd35, %rd2, %rd33;
	ld.global.f32 	%f26, [%rd35];
	ld.global.f32 	%f27, [%rd34+4];
	ld.global.f32 	%f28, [%rd35+4];
	mul.f32 	%f29, %f27, %f28;
	fma.rn.f32 	%f30, %f25, %f26, %f29;
	st.global.f32 	[%rd39+1024], %f30;
	add.s32 	%r11, %r26, 1024;
	add.s64 	%rd39, %rd39, 4096;
	add.s32 	%r25, %r25, 2048;
	setp.lt.u32 	%p3, %r26, 5998976;
	mov.u32 	%r26, %r11;
	@%p3 bra 	$L__BB0_4;
	ret;

}


// ===== COMPILED SASS (sm_100) =====

	.target	sm_100

	.elftype	@"ET_EXEC"


//--------------------- .note.nv.tkinfo           --------------------------
	.section	.note.nv.tkinfo,"",@"SHT_NOTE"
	.sectionflags	@"SHF_NOTE_NV_TKINFO"
	.tkinfo
        /*0018*/ 	.word	0x00000002
        /*0030*/ 	.string	""
        /*0030*/ 	.string	"ptxas"
        /*0030*/ 	.string	"Cuda compilation tools, release 13.0, V13.0.88"
        /*0030*/ 	.string	"Build cuda_13.0.r13.0/compiler.36424714_0"
        /*0030*/ 	.string	"-arch sm_100 -m 64 "



//--------------------- .note.nv.cuinfo           --------------------------
	.section	.note.nv.cuinfo,"",@"SHT_NOTE"
	.sectionflags	@"SHF_NOTE_NV_CUINFO"
        /*0018*/ 	.short	0x0002
        /*001a*/ 	.short	0x0064
        /*001c*/ 	.short	0x0082
	.zero		2


//--------------------- .nv.info                  --------------------------
	.section	.nv.info,"",@"SHT_CUDA_INFO"
	.align	4


	//----- nvinfo : EIATTR_REGCOUNT
	.align		4
        /*0000*/ 	.byte	0x04, 0x2f
        /*0002*/ 	.short	(.L_1 - .L_0)
	.align		4
.L_0:
        /*0004*/ 	.word	index@(_Z25compute_parent_likelihoodPfS_S_)
        /*0008*/ 	.word	0x0000001a


	//----- nvinfo : EIATTR_FRAME_SIZE
	.align		4
.L_1:
        /*000c*/ 	.byte	0x04, 0x11
        /*000e*/ 	.short	(.L_3 - .L_2)
	.align		4
.L_2:
        /*0010*/ 	.word	index@(_Z25compute_parent_likelihoodPfS_S_)
        /*0014*/ 	.word	0x00000000


	//----- nvinfo : EIATTR_MIN_STACK_SIZE
	.align		4
.L_3:
        /*0018*/ 	.byte	0x04, 0x12
        /*001a*/ 	.short	(.L_5 - .L_4)
	.align		4
.L_4:
        /*001c*/ 	.word	index@(_Z25compute_parent_likelihoodPfS_S_)
        /*0020*/ 	.word	0x00000000
.L_5:


//--------------------- .nv.compat                --------------------------
	.section	.nv.compat,"",@"SHT_CUDA_COMPAT_INFO"
	.align	4
        /*0000*/ 	.byte	0x02, 0x09, 0x00, 0x00, 0x02, 0x02, 0x01, 0x00, 0x02, 0x05, 0x05, 0x00, 0x03, 0x07, 0x01, 0x01
        /*0010*/ 	.byte	0x02, 0x03, 0x00, 0x00, 0x02, 0x06, 0x01, 0x00, 0x04, 0x0b, 0x08, 0x00, 0x09, 0x00, 0x00, 0x00
        /*0020*/ 	.byte	0x00, 0x00, 0x00, 0x00


//--------------------- .nv.info._Z25compute_parent_likelihoodPfS_S_ --------------------------
	.section	.nv.info._Z25compute_parent_likelihoodPfS_S_,"",@"SHT_CUDA_INFO"
	.sectionflags	@""
	.align	4


	//----- nvinfo : EIATTR_CUDA_API_VERSION
	.align		4
        /*0000*/ 	.byte	0x04, 0x37
        /*0002*/ 	.short	(.L_7 - .L_6)
.L_6:
        /*0004*/ 	.word	0x00000082


	//----- nvinfo : EIATTR_KPARAM_INFO
	.align		4
.L_7:
        /*0008*/ 	.byte	0x04, 0x17
        /*000a*/ 	.short	(.L_9 - .L_8)
.L_8:
        /*000c*/ 	.word	0x00000000
        /*0010*/ 	.short	0x0002
        /*0012*/ 	.short	0x0010
        /*0014*/ 	.byte	0x00, 0xf5, 0x21, 0x00


	//----- nvinfo : EIATTR_KPARAM_INFO
	.align		4
.L_9:
        /*0018*/ 	.byte	0x04, 0x17
        /*001a*/ 	.short	(.L_11 - .L_10)
.L_10:
        /*001c*/ 	.word	0x00000000
        /*0020*/ 	.short	0x0001
        /*0022*/ 	.short	0x0008
        /*0024*/ 	.byte	0x00, 0xf5, 0x21, 0x00


	//----- nvinfo : EIATTR_KPARAM_INFO
	.align		4
.L_11:
        /*0028*/ 	.byte	0x04, 0x17
        /*002a*/ 	.short	(.L_13 - .L_12)
.L_12:
        /*002c*/ 	.word	0x00000000
        /*0030*/ 	.short	0x0000
        /*0032*/ 	.short	0x0000
        /*0034*/ 	.byte	0x00, 0xf5, 0x21, 0x00


	//----- nvinfo : EIATTR_SPARSE_MMA_MASK
	.align		4
.L_13:
        /*0038*/ 	.byte	0x03, 0x50
        /*003a*/ 	.short	0x0000


	//----- nvinfo : EIATTR_MAXREG_COUNT
	.align		4
        /*003c*/ 	.byte	0x03, 0x1b
        /*003e*/ 	.short	0x00ff


	//----- nvinfo : EIATTR_MERCURY_ISA_VERSION
	.align		4
        /*0040*/ 	.byte	0x03, 0x5f
        /*0042*/ 	.short	0x0101


	//----- nvinfo : EIATTR_VRC_CTA_INIT_COUNT
	.align		4
        /*0044*/ 	.byte	0x02, 0x4a
	.zero		1
	.zero		1


	//----- nvinfo : EIATTR_EXIT_INSTR_OFFSETS
	.align		4
        /*0048*/ 	.byte	0x04, 0x1c
        /*004a*/ 	.short	(.L_15 - .L_14)


	//   ....[0]....
.L_14:
        /*004c*/ 	.word	0x00000660


	//----- nvinfo : EIATTR_CRS_STACK_SIZE
	.align		4
.L_15:
        /*0050*/ 	.byte	0x04, 0x1e
        /*0052*/ 	.short	(.L_17 - .L_16)
.L_16:
        /*0054*/ 	.word	0x00000000


	//----- nvinfo : EIATTR_CBANK_PARAM_SIZE
	.align		4
.L_17:
        /*0058*/ 	.byte	0x03, 0x19
        /*005a*/ 	.short	0x0018


	//----- nvinfo : EIATTR_PARAM_CBANK
	.align		4
        /*005c*/ 	.byte	0x04, 0x0a
        /*005e*/ 	.short	(.L_19 - .L_18)
	.align		4
.L_18:
        /*0060*/ 	.word	index@(.nv.constant0._Z25compute_parent_likelihoodPfS_S_)
        /*0064*/ 	.short	0x0380
        /*0066*/ 	.short	0x0018


	//----- nvinfo : EIATTR_SW_WAR
	.align		4
.L_19:
        /*0068*/ 	.byte	0x04, 0x36
        /*006a*/ 	.short	(.L_21 - .L_20)
.L_20:
        /*006c*/ 	.word	0x00000008
.L_21:


//--------------------- .nv.callgraph             --------------------------
	.section	.nv.callgraph,"",@"SHT_CUDA_CALLGRAPH"
	.align	4
	.sectionentsize	8
	.align		4
        /*0000*/ 	.word	0x00000000
	.align		4
        /*0004*/ 	.word	0xffffffff
	.align		4
        /*0008*/ 	.word	0x00000000
	.align		4
        /*000c*/ 	.word	0xfffffffe
	.align		4
        /*0010*/ 	.word	0x00000000
	.align		4
        /*0014*/ 	.word	0xfffffffd
	.align		4
        /*0018*/ 	.word	0x00000000
	.align		4
        /*001c*/ 	.word	0xfffffffc


//--------------------- .text._Z25compute_parent_likelihoodPfS_S_ --------------------------
	.section	.text._Z25compute_parent_likelihoodPfS_S_,"ax",@progbits
	.align	128
        .global         _Z25compute_parent_likelihoodPfS_S_
        .type           _Z25compute_parent_likelihoodPfS_S_,@function
        .size           _Z25compute_parent_likelihoodPfS_S_,(.L_x_5 - _Z25compute_parent_likelihoodPfS_S_)
        .other          _Z25compute_parent_likelihoodPfS_S_,@"STO_CUDA_ENTRY STV_DEFAULT"
_Z25compute_parent_likelihoodPfS_S_:
.text._Z25compute_parent_likelihoodPfS_S_:
[----:B------:R-:W-:Y:S01]  /*0000*/  LDC R1, c[0x0][0x37c] ;  /* 0x0000df00ff017b82 */ /* 0x000fe20000000800 */
[----:B------:R-:W0:Y:S07]  /*0010*/  S2R R0, SR_TID.X ;  /* 0x0000000000007919 */ /* 0x000e2e0000002100 */
[----:B------:R-:W1:Y:S01]  /*0020*/  LDC.64 R2, c[0x0][0x380] ;  /* 0x0000e000ff027b82 */ /* 0x000e620000000a00 */
[----:B------:R-:W2:Y:S01]  /*0030*/  LDCU.64 UR4, c[0x0][0x358] ;  /* 0x00006b00ff0477ac */ /* 0x000ea20008000a00 */
[----:B------:R-:W-:Y:S01]  /*0040*/  BSSY.RECONVERGENT B0, `(.L_x_0) ;  /* 0x000002c000007945 */ /* 0x000fe20003800200 */
[----:B0-----:R-:W-:-:S04]  /*0050*/  IADD3 R4, PT, PT, -R0, 0x5b8d7f, RZ ;  /* 0x005b8d7f00047810 */ /* 0x001fc80007ffe1ff */
[C---:B------:R-:W-:Y:S02]  /*0060*/  LOP3.LUT R5, R4.reuse, 0x300, RZ, 0xc0, !PT ;  /* 0x0000030004057812 */ /* 0x040fe400078ec0ff */
[----:B------:R-:W-:Y:S02]  /*0070*/  LEA.HI R8, R4, 0x1, RZ, 0x18 ;  /* 0x0000000104087811 */ /* 0x000fe400078fc0ff */
[----:B------:R-:W-:-:S13]  /*0080*/  ISETP.NE.AND P0, PT, R5, 0x300, PT ;  /* 0x000003000500780c */ /* 0x000fda0003f05270 */
[----:B--2---:R-:W-:Y:S05]  /*0090*/  @!P0 BRA `(.L_x_1) ;  /* 0x0000000000988947 */ /* 0x004fea0003800000 */
[----:B------:R-:W0:Y:S01]  /*00a0*/  LDC.64 R4, c[0x0][0x380] ;  /* 0x0000e000ff047b82 */ /* 0x000e220000000a00 */
[----:B------:R-:W2:Y:S01]  /*00b0*/  LDCU.64 UR6, c[0x0][0x388] ;  /* 0x00007100ff0677ac */ /* 0x000ea20008000a00 */
[----:B------:R-:W-:Y:S01]  /*00c0*/  IMAD.WIDE.U32 R6, R0, 0x8, RZ ;  /* 0x0000000800067825 */ /* 0x000fe200078e00ff */
[----:B------:R-:W3:Y:S02]  /*00d0*/  LDCU.64 UR8, c[0x0][0x390] ;  /* 0x00007200ff0877ac */ /* 0x000ee40008000a00 */
[----:B------:R-:W-:Y:S02]  /*00e0*/  LOP3.LUT R12, R6, 0x4, RZ, 0xfc, !PT ;  /* 0x00000004060c7812 */ /* 0x000fe400078efcff */
[C---:B------:R-:W-:Y:S02]  /*00f0*/  SHF.L.U32 R6, R8.reuse, 0x8, RZ ;  /* 0x0000000808067819 */ /* 0x040fe400000006ff */
[----:B------:R-:W-:Y:S02]  /*0100*/  LOP3.LUT R8, R8, 0x3, RZ, 0xc0, !PT ;  /* 0x0000000308087812 */ /* 0x000fe400078ec0ff */
[----:B------:R-:W-:-:S02]  /*0110*/  LOP3.LUT R9, R6, 0x300, RZ, 0xc0, !PT ;  /* 0x0000030006097812 */ /* 0x000fc400078ec0ff */
[----:B------:R-:W-:Y:S02]  /*0120*/  IADD3 R10, PT, PT, -R8, RZ, RZ ;  /* 0x000000ff080a7210 */ /* 0x000fe40007ffe1ff */
[C---:B--2---:R-:W-:Y:S02]  /*0130*/  IADD3 R13, P0, PT, R12.reuse, UR6, RZ ;  /* 0x000000060c0d7c10 */ /* 0x044fe4000ff1e0ff */
[----:B---3--:R-:W-:Y:S01]  /*0140*/  IADD3 R12, P1, PT, R12, UR8, RZ ;  /* 0x000000080c0c7c10 */ /* 0x008fe2000ff3e0ff */
[C---:B0-----:R-:W-:Y:S01]  /*0150*/  IMAD.WIDE.U32 R4, R0.reuse, 0x4, R4 ;  /* 0x0000000400047825 */ /* 0x041fe200078e0004 */
[C---:B------:R-:W-:Y:S02]  /*0160*/  IADD3.X R6, PT, PT, R7.reuse, UR7, RZ, P0, !PT ;  /* 0x0000000707067c10 */ /* 0x040fe400087fe4ff */
[----:B------:R-:W-:Y:S01]  /*0170*/  IADD3.X R7, PT, PT, R7, UR9, RZ, P1, !PT ;  /* 0x0000000907077c10 */ /* 0x000fe20008ffe4ff */
[----:B------:R-:W-:Y:S01]  /*0180*/  IMAD.IADD R0, R0, 0x1, R9 ;  /* 0x0000000100007824 */ /* 0x000fe200078e0209 */
[----:B------:R-:W-:Y:S01]  /*0190*/  MOV R14, R4 ;  /* 0x00000004000e7202 */ /* 0x000fe20000000f00 */
[----:B------:R-:W-:-:S07]  /*01a0*/  IMAD.MOV.U32 R15, RZ, RZ, R5 ;  /* 0x000000ffff0f7224 */ /* 0x000fce00078e0005 */
.L_x_2:
[----:B------:R-:W-:Y:S01]  /*01b0*/  MOV R5, R6 ;  /* 0x0000000600057202 */ /* 0x000fe20000000f00 */
[----:B------:R-:W-:Y:S02]  /*01c0*/  IMAD.MOV.U32 R4, RZ, RZ, R13 ;  /* 0x000000ffff047224 */ /* 0x000fe400078e000d */
[----:B------:R-:W-:-:S03]  /*01d0*/  IMAD.MOV.U32 R6, RZ, RZ, R12 ;  /* 0x000000ffff067224 */ /* 0x000fc600078e000c */
[----:B------:R-:W2:Y:S04]  /*01e0*/  LDG.E R12, desc[UR4][R4.64] ;  /* 0x00000004040c7981 */ /* 0x000ea8000c1e1900 */
[----:B0-----:R-:W2:Y:S04]  /*01f0*/  LDG.E R11, desc[UR4][R6.64] ;  /* 0x00000004060b7981 */ /* 0x001ea8000c1e1900 */
[----:B------:R-:W3:Y:S04]  /*0200*/  LDG.E R8, desc[UR4][R6.64+-0x4] ;  /* 0xfffffc0406087981 */ /* 0x000ee8000c1e1900 */
[----:B------:R-:W3:Y:S01]  /*0210*/  LDG.E R9, desc[UR4][R4.64+-0x4] ;  /* 0xfffffc0404097981 */ /* 0x000ee2000c1e1900 */
[----:B------:R-:W-:-:S04]  /*0220*/  IADD3 R10, PT, PT, R10, 0x1, RZ ;  /* 0x000000010a0a7810 */ /* 0x000fc80007ffe0ff */
[----:B------:R-:W-:Y:S02]  /*0230*/  ISETP.NE.AND P0, PT, R10, RZ, PT ;  /* 0x000000ff0a00720c */ /* 0x000fe40003f05270 */
[----:B------:R-:W-:Y:S01]  /*0240*/  IADD3 R13, P2, PT, R4, 0x800, RZ ;  /* 0x00000800040d7810 */ /* 0x000fe20007f5e0ff */
[----:B--2---:R-:W-:-:S04]  /*0250*/  FMUL R11, R11, R12 ;  /* 0x0000000c0b0b7220 */ /* 0x004fc80000400000 */
[----:B---3--:R-:W-:Y:S01]  /*0260*/  FFMA R11, R8, R9, R11 ;  /* 0x00000009080b7223 */ /* 0x008fe2000000000b */
[----:B------:R-:W-:Y:S01]  /*0270*/  MOV R8, R14 ;  /* 0x0000000e00087202 */ /* 0x000fe20000000f00 */
[----:B------:R-:W-:-:S05]  /*0280*/  IMAD.MOV.U32 R9, RZ, RZ, R15 ;  /* 0x000000ffff097224 */ /* 0x000fca00078e000f */
[----:B------:R0:W-:Y:S01]  /*0290*/  STG.E desc[UR4][R8.64], R11 ;  /* 0x0000000b08007986 */ /* 0x0001e2000c101904 */
[----:B------:R-:W-:Y:S02]  /*02a0*/  IADD3 R14, P1, PT, R14, 0x400, RZ ;  /* 0x000004000e0e7810 */ /* 0x000fe40007f3e0ff */
[----:B------:R-:W-:Y:S01]  /*02b0*/  IADD3 R12, P3, PT, R6, 0x800, RZ ;  /* 0x00000800060c7810 */ /* 0x000fe20007f7e0ff */
[----:B------:R-:W-:Y:S02]  /*02c0*/  IMAD.X R6, RZ, RZ, R5, P2 ;  /* 0x000000ffff067224 */ /* 0x000fe400010e0605 */
[----:B------:R-:W-:Y:S01]  /*02d0*/  IMAD.X R15, RZ, RZ, R15, P1 ;  /* 0x000000ffff0f7224 */ /* 0x000fe200008e060f */
[----:B------:R-:W-:Y:S01]  /*02e0*/  IADD3.X R7, PT, PT, RZ, R7, RZ, P3, !PT ;  /* 0x00000007ff077210 */ /* 0x000fe20001ffe4ff */
[----:B------:R-:W-:Y:S08]  /*02f0*/  @P0 BRA `(.L_x_2) ;  /* 0xfffffffc00ac0947 */ /* 0x000ff0000383ffff */
.L_x_1:
[----:B------:R-:W-:Y:S05]  /*0300*/  BSYNC.RECONVERGENT B0 ;  /* 0x0000000000007941 */ /* 0x000fea0003800200 */
.L_x_0:
[C---:B-1----:R-:W-:Y:S01]  /*0310*/  IMAD.WIDE.U32 R2, R0.reuse, 0x4, R2 ;  /* 0x0000000400027825 */ /* 0x042fe200078e0002 */
[----:B------:R-:W-:Y:S02]  /*0320*/  LEA R5, R0, 0x400, 0x1 ;  /* 0x0000040000057811 */ /* 0x000fe400078e08ff */
[----:B------:R-:W-:-:S04]  /*0330*/  IADD3 R16, P0, PT, R2, 0x800, RZ ;  /* 0x0000080002107810 */ /* 0x000fc80007f1e0ff */
[----:B------:R-:W-:-:S09]  /*0340*/  IADD3.X R21, PT, PT, RZ, R3, RZ, P0, !PT ;  /* 0x00000003ff157210 */ /* 0x000fd200007fe4ff */
.L_x_3:
[----:B------:R-:W1:Y:S01]  /*0350*/  LDC.64 R6, c[0x0][0x390] ;  /* 0x0000e400ff067b82 */ /* 0x000e620000000a00 */
[----:B0-2---:R-:W-:-:S07]  /*0360*/  VIADD R11, R5, 0xfffffc00 ;  /* 0xfffffc00050b7836 */ /* 0x005fce0000000000 */
[----:B------:R-:W0:Y:S01]  /*0370*/  LDC.64 R2, c[0x0][0x388] ;  /* 0x0000e200ff027b82 */ /* 0x000e220000000a00 */
[----:B-1----:R-:W-:-:S05]  /*0380*/  IMAD.WIDE.U32 R8, R11, 0x4, R6 ;  /* 0x000000040b087825 */ /* 0x002fca00078e0006 */
[----:B------:R-:W2:Y:S01]  /*0390*/  LDG.E R12, desc[UR4][R8.64+0x4] ;  /* 0x00000404080c7981 */ /* 0x000ea2000c1e1900 */
[----:B0-----:R-:W-:-:S03]  /*03a0*/  IMAD.WIDE.U32 R10, R11, 0x4, R2 ;  /* 0x000000040b0a7825 */ /* 0x001fc600078e0002 */
[----:B------:R0:W3:Y:S04]  /*03b0*/  LDG.E R4, desc[UR4][R8.64] ;  /* 0x0000000408047981 */ /* 0x0000e8000c1e1900 */
[----:B------:R-:W2:Y:S04]  /*03c0*/  LDG.E R15, desc[UR4][R10.64+0x4] ;  /* 0x000004040a0f7981 */ /* 0x000ea8000c1e1900 */
[----:B------:R-:W3:Y:S01]  /*03d0*/  LDG.E R13, desc[UR4][R10.64] ;  /* 0x000000040a0d7981 */ /* 0x000ee2000c1e1900 */
[----:B------:R-:W-:Y:S01]  /*03e0*/  IADD3 R17, PT, PT, R5, -0x200, RZ ;  /* 0xfffffe0005117810 */ /* 0x000fe20007ffe0ff */
[----:B0-----:R-:W-:Y:S01]  /*03f0*/  IMAD.MOV.U32 R8, RZ, RZ, R16 ;  /* 0x000000ffff087224 */ /* 0x001fe200078e0010 */
[----:B------:R-:W-:Y:S01]  /*0400*/  MOV R9, R21 ;  /* 0x0000001500097202 */ /* 0x000fe20000000f00 */
[----:B--2---:R-:W-:-:S04]  /*0410*/  FMUL R15, R12, R15 ;  /* 0x0000000f0c0f7220 */ /* 0x004fc80000400000 */
[----:B---3--:R-:W-:Y:S01]  /*0420*/  FFMA R19, R4, R13, R15 ;  /* 0x0000000d04137223 */ /* 0x008fe2000000000f */
[----:B------:R-:W-:-:S04]  /*0430*/  IMAD.WIDE.U32 R12, R17, 0x4, R6 ;  /* 0x00000004110c7825 */ /* 0x000fc800078e0006 */
[----:B------:R-:W-:Y:S01]  /*0440*/  IMAD.WIDE.U32 R14, R17, 0x4, R2 ;  /* 0x00000004110e7825 */ /* 0x000fe200078e0002 */
[----:B------:R0:W-:Y:S04]  /*0450*/  STG.E desc[UR4][R8.64+-0x800], R19 ;  /* 0xfff8001308007986 */ /* 0x0001e8000c101904 */
[----:B------:R-:W2:Y:S04]  /*0460*/  LDG.E R16, desc[UR4][R12.64+0x4] ;  /* 0x000004040c107981 */ /* 0x000ea8000c1e1900 */
[----:B------:R-:W2:Y:S04]  /*0470*/  LDG.E R17, desc[UR4][R14.64+0x4] ;  /* 0x000004040e117981 */ /* 0x000ea8000c1e1900 */
[----:B------:R-:W3:Y:S04]  /*0480*/  LDG.E R4, desc[UR4][R12.64] ;  /* 0x000000040c047981 */ /* 0x000ee8000c1e1900 */
[----:B------:R-:W3:Y:S01]  /*0490*/  LDG.E R11, desc[UR4][R14.64] ;  /* 0x000000040e0b7981 */ /* 0x000ee2000c1e1900 */
[----:B--2---:R-:W-:-:S04]  /*04a0*/  FMUL R17, R16, R17 ;  /* 0x0000001110117220 */ /* 0x004fc80000400000 */
[----:B---3--:R-:W-:Y:S01]  /*04b0*/  FFMA R21, R4, R11, R17 ;  /* 0x0000000b04157223 */ /* 0x008fe20000000011 */
[----:B------:R-:W-:-:S04]  /*04c0*/  IMAD.WIDE.U32 R10, R5, 0x4, R6 ;  /* 0x00000004050a7825 */ /* 0x000fc800078e0006 */
[C---:B------:R-:W-:Y:S01]  /*04d0*/  IMAD.WIDE.U32 R16, R5.reuse, 0x4, R2 ;  /* 0x0000000405107825 */ /* 0x040fe200078e0002 */
[----:B------:R1:W-:Y:S04]  /*04e0*/  STG.E desc[UR4][R8.64+-0x400], R21 ;  /* 0xfffc001508007986 */ /* 0x0003e8000c101904 */
[----:B------:R-:W2:Y:S04]  /*04f0*/  LDG.E R18, desc[UR4][R10.64+0x4] ;  /* 0x000004040a127981 */ /* 0x000ea8000c1e1900 */
[----:B------:R-:W2:Y:S04]  /*0500*/  LDG.E R23, desc[UR4][R16.64+0x4] ;  /* 0x0000040410177981 */ /* 0x000ea8000c1e1900 */
[----:B------:R-:W3:Y:S04]  /*0510*/  LDG.E R4, desc[UR4][R10.64] ;  /* 0x000000040a047981 */ /* 0x000ee8000c1e1900 */
[----:B0-----:R-:W3:Y:S01]  /*0520*/  LDG.E R19, desc[UR4][R16.64] ;  /* 0x0000000410137981 */ /* 0x001ee2000c1e1900 */
[----:B------:R-:W-:-:S05]  /*0530*/  IADD3 R13, PT, PT, R5, 0x200, RZ ;  /* 0x00000200050d7810 */ /* 0x000fca0007ffe0ff */
[----:B------:R-:W-:-:S04]  /*0540*/  IMAD.WIDE.U32 R6, R13, 0x4, R6 ;  /* 0x000000040d067825 */ /* 0x000fc800078e0006 */
[----:B------:R-:W-:-:S04]  /*0550*/  IMAD.WIDE.U32 R2, R13, 0x4, R2 ;  /* 0x000000040d027825 */ /* 0x000fc800078e0002 */
[----:B--2---:R-:W-:-:S04]  /*0560*/  FMUL R23, R18, R23 ;  /* 0x0000001712177220 */ /* 0x004fc80000400000 */
[----:B---3--:R-:W-:-:S05]  /*0570*/  FFMA R19, R4, R19, R23 ;  /* 0x0000001304137223 */ /* 0x008fca0000000017 */
[----:B------:R2:W-:Y:S04]  /*0580*/  STG.E desc[UR4][R8.64], R19 ;  /* 0x0000001308007986 */ /* 0x0005e8000c101904 */
[----:B------:R-:W3:Y:S04]  /*0590*/  LDG.E R12, desc[UR4][R6.64+0x4] ;  /* 0x00000404060c7981 */ /* 0x000ee8000c1e1900 */
[----:B------:R-:W3:Y:S04]  /*05a0*/  LDG.E R13, desc[UR4][R2.64+0x4] ;  /* 0x00000404020d7981 */ /* 0x000ee8000c1e1900 */
[----:B------:R-:W4:Y:S04]  /*05b0*/  LDG.E R4, desc[UR4][R6.64] ;  /* 0x0000000406047981 */ /* 0x000f28000c1e1900 */
[----:B------:R-:W4:Y:S01]  /*05c0*/  LDG.E R11, desc[UR4][R2.64] ;  /* 0x00000004020b7981 */ /* 0x000f22000c1e1900 */
[----:B------:R-:W-:-:S02]  /*05d0*/  ISETP.GE.U32.AND P0, PT, R0, 0x5b8980, PT ;  /* 0x005b89800000780c */ /* 0x000fc40003f06070 */
[----:B------:R-:W-:Y:S01]  /*05e0*/  IADD3 R16, P1, PT, R8, 0x1000, RZ ;  /* 0x0000100008107810 */ /* 0x000fe20007f3e0ff */
[----:B------:R-:W-:Y:S01]  /*05f0*/  VIADD R0, R0, 0x400 ;  /* 0x0000040000007836 */ /* 0x000fe20000000000 */
[----:B------:R-:W-:Y:S02]  /*0600*/  IADD3 R5, PT, PT, R5, 0x800, RZ ;  /* 0x0000080005057810 */ /* 0x000fe40007ffe0ff */
[----:B-1----:R-:W-:Y:S01]  /*0610*/  IADD3.X R21, PT, PT, RZ, R9, RZ, P1, !PT ;  /* 0x00000009ff157210 */ /* 0x002fe20000ffe4ff */
[----:B---3--:R-:W-:-:S04]  /*0620*/  FMUL R13, R12, R13 ;  /* 0x0000000d0c0d7220 */ /* 0x008fc80000400000 */
[----:B----4-:R-:W-:-:S05]  /*0630*/  FFMA R11, R4, R11, R13 ;  /* 0x0000000b040b7223 */ /* 0x010fca000000000d */
[----:B------:R2:W-:Y:S01]  /*0640*/  STG.E desc[UR4][R8.64+0x400], R11 ;  /* 0x0004000b08007986 */ /* 0x0005e2000c101904 */
[----:B------:R-:W-:Y:S05]  /*0650*/  @!P0 BRA `(.L_x_3) ;  /* 0xfffffffc003c8947 */ /* 0x000fea000383ffff */
[----:B------:R-:W-:Y:S05]  /*0660*/  EXIT ;  /* 0x000000000000794d */ /* 0x000fea0003800000 */
.L_x_4:
[----:B------:R-:W-:-:S00]  /*0670*/  BRA `(.L_x_4) ;  /* 0xfffffffc00fc7947 */ /* 0x000fc0000383ffff */
[----:B------:R-:W-:-:S00]  /*0680*/  NOP ;  /* 0x0000000000007918 */ /* 0x000fc00000000000 */
[----:B------:R-:W-:-:S00]  /*0690*/  NOP ;  /* 0x0000000000007918 */ /* 0x000fc00000000000 */
[----:B------:R-:W-:-:S00]  /*06a0*/  NOP ;  /* 0x0000000000007918 */ /* 0x000fc00000000000 */
[----:B------:R-:W-:-:S00]  /*06b0*/  NOP ;  /* 0x0000000000007918 */ /* 0x000fc00000000000 */
[----:B------:R-:W-:-:S00]  /*06c0*/  NOP ;  /* 0x0000000000007918 */ /* 0x000fc00000000000 */
[----:B------:R-:W-:-:S00]  /*06d0*/  NOP ;  /* 0x0000000000007918 */ /* 0x000fc00000000000 */
[----:B------:R-:W-:-:S00]  /*06e0*/  NOP ;  /* 0x0000000000007918 */ /* 0x000fc00000000000 */
[----:B------:R-:W-:-:S00]  /*06f0*/  NOP ;  /* 0x0000000000007918 */ /* 0x000fc00000000000 */
.L_x_5:


//--------------------- .nv.shared.reserved.0     --------------------------
	.section	.nv.shared.reserved.0,"aw",@nobits
	.weak		__nv_reservedSMEM_offset_0_alias
	.size		__nv_reservedSMEM_offset_0_alias, 0, 64
	.other		__nv_reservedSMEM_offset_0_alias,@"STO_CUDA_RESERVED_SHARED STV_DEFAULT"
__nv_reservedSMEM_offset_0_alias:
	.zero		0
	.zero		64


//--------------------- .nv.constant0._Z25compute_parent_likelihoodPfS_S_ --------------------------
	.section	.nv.constant0._Z25compute_parent_likelihoodPfS_S_,"a",@progbits
	.sectionflags	@""
	.align	4
.nv.constant0._Z25compute_parent_likelihoodPfS_S_:
	.zero		920


//--------------------- SYMBOLS --------------------------

	.type		.nv.reservedSmem.offset0,@object
	.size		.nv.reservedSmem.offset0,0x4
